	.headerflags	@"EF_CUDA_TEXMODE_UNIFIED EF_CUDA_64BIT_ADDRESS EF_CUDA_ACCELERATORS EF_CUDA_SM90 EF_CUDA_VIRTUAL_SM(EF_CUDA_SM90)"
	.elftype	@"ET_EXEC"


//--------------------- .nv.info                  --------------------------
	.section	.nv.info,"",@"SHT_CUDA_INFO"
	.align	4


	//----- nvinfo : EIATTR_REGCOUNT
	.align		4
        /*0000*/ 	.byte	0x04, 0x2f
        /*0002*/ 	.short	(.L_3 - .L_2)
	.align		4
.L_2:
        /*0004*/ 	.word	index@(triton_poi_fused__native_batch_norm_legit_no_training_convolution_relu_threshold_backward_1)
        /*0008*/ 	.word	0x0000001c


	//----- nvinfo : EIATTR_MIN_STACK_SIZE
	.align		4
.L_3:
        /*000c*/ 	.byte	0x04, 0x12
        /*000e*/ 	.short	(.L_5 - .L_4)
	.align		4
.L_4:
        /*0010*/ 	.word	index@(triton_poi_fused__native_batch_norm_legit_no_training_convolution_relu_threshold_backward_1)
        /*0014*/ 	.word	0x00000000


	//----- nvinfo : EIATTR_FRAME_SIZE
	.align		4
.L_5:
        /*0018*/ 	.byte	0x04, 0x11
        /*001a*/ 	.short	(.L_7 - .L_6)
	.align		4
.L_6:
        /*001c*/ 	.word	index@(triton_poi_fused__native_batch_norm_legit_no_training_convolution_relu_threshold_backward_1)
        /*0020*/ 	.word	0x00000000


	//----- nvinfo : EIATTR_MIN_STACK_SIZE
	.align		4
.L_7:
        /*0024*/ 	.byte	0x04, 0x12
        /*0026*/ 	.short	(.L_9 - .L_8)
	.align		4
.L_8:
        /*0028*/ 	.word	index@(triton_poi_fused__native_batch_norm_legit_no_training_convolution_relu_threshold_backward_1)
        /*002c*/ 	.word	0x00000000
.L_9:


//--------------------- .nv.info.triton_poi_fused__native_batch_norm_legit_no_training_convolution_relu_threshold_backward_1 --------------------------
	.section	.nv.info.triton_poi_fused__native_batch_norm_legit_no_training_convolution_relu_threshold_backward_1,"",@"SHT_CUDA_INFO"
	.sectionflags	@""
	.align	4


	//----- nvinfo : EIATTR_CUDA_API_VERSION
	.align		4
        /*0000*/ 	.byte	0x04, 0x37
        /*0002*/ 	.short	(.L_11 - .L_10)
.L_10:
        /*0004*/ 	.word	0x0000007c


	//----- nvinfo : EIATTR_KPARAM_INFO
	.align		4
.L_11:
        /*0008*/ 	.byte	0x04, 0x17
        /*000a*/ 	.short	(.L_13 - .L_12)
.L_12:
        /*000c*/ 	.word	0x00000000
        /*0010*/ 	.short	0x0008
        /*0012*/ 	.short	0x0040
        /*0014*/ 	.byte	0x00, 0xf0, 0x11, 0x00


	//----- nvinfo : EIATTR_KPARAM_INFO
	.align		4
.L_13:
        /*0018*/ 	.byte	0x04, 0x17
        /*001a*/ 	.short	(.L_15 - .L_14)
.L_14:
        /*001c*/ 	.word	0x00000000
        /*0020*/ 	.short	0x0007
        /*0022*/ 	.short	0x0038
        /*0024*/ 	.byte	0x00, 0xf4, 0x21, 0x00


	//----- nvinfo : EIATTR_KPARAM_INFO
	.align		4
.L_15:
        /*0028*/ 	.byte	0x04, 0x17
        /*002a*/ 	.short	(.L_17 - .L_16)
.L_16:
        /*002c*/ 	.word	0x00000000
        /*0030*/ 	.short	0x0006
        /*0032*/ 	.short	0x0030
        /*0034*/ 	.byte	0x00, 0xf4, 0x21, 0x00


	//----- nvinfo : EIATTR_KPARAM_INFO
	.align		4
.L_17:
        /*0038*/ 	.byte	0x04, 0x17
        /*003a*/ 	.short	(.L_19 - .L_18)
.L_18:
        /*003c*/ 	.word	0x00000000
        /*0040*/ 	.short	0x0005
        /*0042*/ 	.short	0x0028
        /*0044*/ 	.byte	0x00, 0xf4, 0x21, 0x00


	//----- nvinfo : EIATTR_KPARAM_INFO
	.align		4
.L_19:
        /*0048*/ 	.byte	0x04, 0x17
        /*004a*/ 	.short	(.L_21 - .L_20)
.L_20:
        /*004c*/ 	.word	0x00000000
        /*0050*/ 	.short	0x0004
        /*0052*/ 	.short	0x0020
        /*0054*/ 	.byte	0x00, 0xf4, 0x21, 0x00


	//----- nvinfo : EIATTR_KPARAM_INFO
	.align		4
.L_21:
        /*0058*/ 	.byte	0x04, 0x17
        /*005a*/ 	.short	(.L_23 - .L_22)
.L_22:
        /*005c*/ 	.word	0x00000000
        /*0060*/ 	.short	0x0003
        /*0062*/ 	.short	0x0018
        /*0064*/ 	.byte	0x00, 0xf4, 0x21, 0x00


	//----- nvinfo : EIATTR_KPARAM_INFO
	.align		4
.L_23:
        /*0068*/ 	.byte	0x04, 0x17
        /*006a*/ 	.short	(.L_25 - .L_24)
.L_24:
        /*006c*/ 	.word	0x00000000
        /*0070*/ 	.short	0x0002
        /*0072*/ 	.short	0x0010
        /*0074*/ 	.byte	0x00, 0xf4, 0x21, 0x00


	//----- nvinfo : EIATTR_KPARAM_INFO
	.align		4
.L_25:
        /*0078*/ 	.byte	0x04, 0x17
        /*007a*/ 	.short	(.L_27 - .L_26)
.L_26:
        /*007c*/ 	.word	0x00000000
        /*0080*/ 	.short	0x0001
        /*0082*/ 	.short	0x0008
        /*0084*/ 	.byte	0x00, 0xf4, 0x21, 0x00


	//----- nvinfo : EIATTR_KPARAM_INFO
	.align		4
.L_27:
        /*0088*/ 	.byte	0x04, 0x17
        /*008a*/ 	.short	(.L_29 - .L_28)
.L_28:
        /*008c*/ 	.word	0x00000000
        /*0090*/ 	.short	0x0000
        /*0092*/ 	.short	0x0000
        /*0094*/ 	.byte	0x00, 0xf4, 0x21, 0x00


	//----- nvinfo : EIATTR_SPARSE_MMA_MASK
	.align		4
.L_29:
        /*0098*/ 	.byte	0x03, 0x50
        /*009a*/ 	.short	0x0000


	//----- nvinfo : EIATTR_MAXREG_COUNT
	.align		4
        /*009c*/ 	.byte	0x03, 0x1b
        /*009e*/ 	.short	0x00ff


	//----- nvinfo : EIATTR_EXIT_INSTR_OFFSETS
	.align		4
        /*00a0*/ 	.byte	0x04, 0x1c
        /*00a2*/ 	.short	(.L_31 - .L_30)


	//   ....[0]....
.L_30:
        /*00a4*/ 	.word	0x000005c0


	//   ....[1]....
        /*00a8*/ 	.word	0x000005e0


	//----- nvinfo : EIATTR_REQNTID
	.align		4
.L_31:
        /*00ac*/ 	.byte	0x04, 0x10
        /*00ae*/ 	.short	(.L_33 - .L_32)
.L_32:
        /*00b0*/ 	.word	0x00000080
        /*00b4*/ 	.word	0x00000001
        /*00b8*/ 	.word	0x00000001


	//----- nvinfo : EIATTR_CBANK_PARAM_SIZE
	.align		4
.L_33:
        /*00bc*/ 	.byte	0x03, 0x19
        /*00be*/ 	.short	0x0044


	//----- nvinfo : EIATTR_PARAM_CBANK
	.align		4
        /*00c0*/ 	.byte	0x04, 0x0a
        /*00c2*/ 	.short	(.L_35 - .L_34)
	.align		4
.L_34:
        /*00c4*/ 	.word	index@(.nv.constant0.triton_poi_fused__native_batch_norm_legit_no_training_convolution_relu_threshold_backward_1)
        /*00c8*/ 	.short	0x0210
        /*00ca*/ 	.short	0x0044


	//----- nvinfo : EIATTR_SW_WAR
	.align		4
.L_35:
        /*00cc*/ 	.byte	0x04, 0x36
        /*00ce*/ 	.short	(.L_37 - .L_36)
.L_36:
        /*00d0*/ 	.word	0x00000008
.L_37:


//--------------------- .nv.callgraph             --------------------------
	.section	.nv.callgraph,"",@"SHT_CUDA_CALLGRAPH"
	.align	4
	.sectionentsize	8
	.align		4
        /*0000*/ 	.word	0x00000000
	.align		4
        /*0004*/ 	.word	0xffffffff
	.align		4
        /*0008*/ 	.word	0x00000000
	.align		4
        /*000c*/ 	.word	0xfffffffe
	.align		4
        /*0010*/ 	.word	0x00000000
	.align		4
        /*0014*/ 	.word	0xfffffffd
	.align		4
        /*0018*/ 	.word	0x00000000
	.align		4
        /*001c*/ 	.word	0xfffffffc


//--------------------- .nv.constant4             --------------------------
	.section	.nv.constant4,"a",@progbits
	.align	8
	.align		8
.nv.constant4:
        /*0000*/ 	.dword	_$_str
	.align		8
        /*0008*/ 	.dword	_$_str_$_2


//--------------------- .text.triton_poi_fused__native_batch_norm_legit_no_training_convolution_relu_threshold_backward_1 --------------------------
	.section	.text.triton_poi_fused__native_batch_norm_legit_no_training_convolution_relu_threshold_backward_1,"ax",@progbits
	.align	128
        .global         triton_poi_fused__native_batch_norm_legit_no_training_convolution_relu_threshold_backward_1
        .type           triton_poi_fused__native_batch_norm_legit_no_training_convolution_relu_threshold_backward_1,@function
        .size           triton_poi_fused__native_batch_norm_legit_no_training_convolution_relu_threshold_backward_1,(.L_x_1 - triton_poi_fused__native_batch_norm_legit_no_training_convolution_relu_threshold_backward_1)
        .other          triton_poi_fused__native_batch_norm_legit_no_training_convolution_relu_threshold_backward_1,@"STO_CUDA_ENTRY STV_DEFAULT"
triton_poi_fused__native_batch_norm_legit_no_training_convolution_relu_threshold_backward_1:
.text.triton_poi_fused__native_batch_norm_legit_no_training_convolution_relu_threshold_backward_1:
[----:B------:R-:W0:Y:S01]  /*0000*/  LDC R1, c[0x0][0x28] ;  /* 0x00000a00ff017b82 */ /* 0x000e220000000800 */
[----:B------:R-:W1:Y:S01]  /*0010*/  S2R R0, SR_TID.X ;  /* 0x0000000000007919 */ /* 0x000e620000002100 */
[----:B------:R-:W-:-:S06]  /*0020*/  IMAD.MOV.U32 R4, RZ, RZ, RZ ;  /* 0x000000ffff047224 */ /* 0x000fcc00078e00ff */
[----:B------:R-:W2:Y:S01]  /*0030*/  LDC.64 R24, c[0x0][0x228] ;  /* 0x00008a00ff187b82 */ /* 0x000ea20000000a00 */
[----:B------:R-:W-:Y:S01]  /*0040*/  ULDC.64 UR4, c[0x0][0x208] ;  /* 0x0000820000047ab9 */ /* 0x000fe20000000a00 */
[----:B------:R-:W3:Y:S06]  /*0050*/  S2R R5, SR_CTAID.X ;  /* 0x0000000000057919 */ /* 0x000eec0000002500 */
[----:B------:R-:W4:Y:S08]  /*0060*/  LDC.64 R12, c[0x0][0x218] ;  /* 0x00008600ff0c7b82 */ /* 0x000f300000000a00 */
[----:B------:R-:W5:Y:S08]  /*0070*/  LDC.64 R2, c[0x0][0x210] ;  /* 0x00008400ff027b82 */ /* 0x000f700000000a00 */
[----:B------:R-:W2:Y:S08]  /*0080*/  LDC.64 R14, c[0x0][0x220] ;  /* 0x00008800ff0e7b82 */ /* 0x000eb00000000a00 */
[----:B------:R-:W4:Y:S01]  /*0090*/  LDC.64 R10, c[0x0][0x230] ;  /* 0x00008c00ff0a7b82 */ /* 0x000f220000000a00 */
[----:B-1----:R-:W-:-:S07]  /*00a0*/  SHF.L.U32 R0, R0, 0x1, RZ ;  /* 0x0000000100007819 */ /* 0x002fce00000006ff */
[----:B------:R-:W1:Y:S01]  /*00b0*/  LDC.64 R8, c[0x0][0x238] ;  /* 0x00008e00ff087b82 */ /* 0x000e620000000a00 */
[----:B------:R-:W-:Y:S01]  /*00c0*/  LOP3.LUT R0, R0, 0xfe, RZ, 0xc0, !PT ;  /* 0x000000fe00007812 */ /* 0x000fe200078ec0ff */
[----:B------:R-:W-:Y:S01]  /*00d0*/  HFMA2.MMA R16, -RZ, RZ, 0, 0 ;  /* 0x00000000ff107435 */ /* 0x000fe200000001ff */
[----:B------:R-:W-:Y:S02]  /*00e0*/  CS2R R18, SRZ ;  /* 0x0000000000127805 */ /* 0x000fe4000001ff00 */
[----:B------:R-:W-:Y:S02]  /*00f0*/  CS2R R6, SRZ ;  /* 0x0000000000067805 */ /* 0x000fe4000001ff00 */
[----:B---3--:R-:W-:Y:S02]  /*0100*/  LEA R5, R5, R0, 0x8 ;  /* 0x0000000005057211 */ /* 0x008fe400078e40ff */
[----:B------:R-:W-:Y:S01]  /*0110*/  CS2R R20, SRZ ;  /* 0x0000000000147805 */ /* 0x000fe2000001ff00 */
[----:B------:R-:W-:Y:S01]  /*0120*/  ULDC.64 UR6, c[0x0][0x248] ;  /* 0x0000920000067ab9 */ /* 0x000fe20000000a00 */
[C---:B------:R-:W-:Y:S01]  /*0130*/  ISETP.GE.AND P0, PT, R5.reuse, 0xe100, PT ;  /* 0x0000e1000500780c */ /* 0x040fe20003f06270 */
[----:B------:R-:W-:-:S05]  /*0140*/  IMAD.HI R17, R5, -0x6e5d4c3b, R4 ;  /* 0x91a2b3c505117827 */ /* 0x000fca00078e0204 */
[----:B------:R-:W-:-:S04]  /*0150*/  SHF.R.U32.HI R0, RZ, 0x1f, R17 ;  /* 0x0000001fff007819 */ /* 0x000fc80000011611 */
[----:B------:R-:W-:-:S04]  /*0160*/  LEA.HI.SX32 R17, R17, R0, 0x15 ;  /* 0x0000000011117211 */ /* 0x000fc800078faaff */
[----:B------:R-:W-:-:S04]  /*0170*/  LEA.HI R0, R17, R17, RZ, 0x2 ;  /* 0x0000001111007211 */ /* 0x000fc800078f10ff */
[----:B------:R-:W-:-:S04]  /*0180*/  LOP3.LUT R0, R0, 0xfffffffc, RZ, 0xc0, !PT ;  /* 0xfffffffc00007812 */ /* 0x000fc800078ec0ff */
[----:B------:R-:W-:Y:S01]  /*0190*/  IADD3 R23, R17, -R0, RZ ;  /* 0x8000000011177210 */ /* 0x000fe20007ffe0ff */
[----:B------:R-:W-:-:S04]  /*01a0*/  IMAD.MOV.U32 R0, RZ, RZ, RZ ;  /* 0x000000ffff007224 */ /* 0x000fc800078e00ff */
[----:B--2---:R-:W-:-:S05]  /*01b0*/  IMAD.WIDE R24, R23, 0x4, R24 ;  /* 0x0000000417187825 */ /* 0x004fca00078e0218 */
[----:B------:R-:W2:Y:S04]  /*01c0*/  @!P0 LDG.E.EL R4, desc[UR4][R24.64] ;  /* 0x0000000418048981 */ /* 0x000ea8000c2e1900 */
[----:B------:R3:W2:Y:S01]  /*01d0*/  @!P0 LDG.E.EL R0, desc[UR4][R24.64] ;  /* 0x0000000418008981 */ /* 0x0006a2000c2e1900 */
[----:B----4-:R-:W-:-:S04]  /*01e0*/  IMAD.WIDE R12, R23, 0x4, R12 ;  /* 0x00000004170c7825 */ /* 0x010fc800078e020c */
[----:B-----5:R-:W-:Y:S01]  /*01f0*/  IMAD.WIDE R2, R5, 0x4, R2 ;  /* 0x0000000405027825 */ /* 0x020fe200078e0202 */
[----:B------:R-:W4:Y:S03]  /*0200*/  @!P0 LDG.E.EL R19, desc[UR4][R12.64] ;  /* 0x000000040c138981 */ /* 0x000f26000c2e1900 */
[C---:B0-----:R-:W-:Y:S01]  /*0210*/  IMAD.WIDE R14, R23.reuse, 0x4, R14 ;  /* 0x00000004170e7825 */ /* 0x041fe200078e020e */
[----:B------:R0:W5:Y:S04]  /*0220*/  @!P0 LDG.E.EL R16, desc[UR4][R12.64] ;  /* 0x000000040c108981 */ /* 0x000168000c2e1900 */
[----:B------:R-:W5:Y:S01]  /*0230*/  @!P0 LDG.E.64 R6, desc[UR4][R2.64] ;  /* 0x0000000402068981 */ /* 0x000f62000c1e1b00 */
[----:B------:R-:W-:-:S03]  /*0240*/  IMAD.WIDE R10, R23, 0x4, R10 ;  /* 0x00000004170a7825 */ /* 0x000fc600078e020a */
[----:B------:R-:W4:Y:S01]  /*0250*/  @!P0 LDG.E.EL R21, desc[UR4][R14.64] ;  /* 0x000000040e158981 */ /* 0x000f22000c2e1900 */
[----:B-1----:R-:W-:Y:S01]  /*0260*/  IMAD.WIDE R8, R23, 0x4, R8 ;  /* 0x0000000417087825 */ /* 0x002fe200078e0208 */
[----:B------:R-:W-:Y:S02]  /*0270*/  CS2R R22, SRZ ;  /* 0x0000000000167805 */ /* 0x000fe4000001ff00 */
[----:B------:R-:W4:Y:S01]  /*0280*/  @!P0 LDG.E.EL R18, desc[UR4][R14.64] ;  /* 0x000000040e128981 */ /* 0x000f22000c2e1900 */
[----:B---3--:R-:W-:-:S03]  /*0290*/  IMAD.MOV.U32 R25, RZ, RZ, RZ ;  /* 0x000000ffff197224 */ /* 0x008fc600078e00ff */
[----:B------:R-:W3:Y:S04]  /*02a0*/  @!P0 LDG.E.EL R23, desc[UR4][R10.64] ;  /* 0x000000040a178981 */ /* 0x000ee8000c2e1900 */
[----:B------:R-:W3:Y:S04]  /*02b0*/  @!P0 LDG.E.EL R25, desc[UR4][R10.64] ;  /* 0x000000040a198981 */ /* 0x000ee8000c2e1900 */
[----:B------:R-:W3:Y:S04]  /*02c0*/  @!P0 LDG.E.EL R22, desc[UR4][R8.64] ;  /* 0x0000000408168981 */ /* 0x000ee8000c2e1900 */
[----:B------:R1:W3:Y:S01]  /*02d0*/  @!P0 LDG.E.EL R20, desc[UR4][R8.64] ;  /* 0x0000000408148981 */ /* 0x0002e2000c2e1900 */
[----:B--2---:R-:W-:-:S04]  /*02e0*/  FADD R4, R4, 9.9999997473787516356e-06 ;  /* 0x3727c5ac04047421 */ /* 0x004fc80000000000 */
[----:B0-----:R-:W0:Y:S01]  /*02f0*/  MUFU.SQRT R12, R4 ;  /* 0x00000004000c7308 */ /* 0x001e220000002000 */
[----:B------:R-:W-:-:S07]  /*0300*/  FADD R0, R0, 9.9999997473787516356e-06 ;  /* 0x3727c5ac00007421 */ /* 0x000fce0000000000 */
[----:B------:R-:W2:Y:S01]  /*0310*/  MUFU.SQRT R13, R0 ;  /* 0x00000000000d7308 */ /* 0x000ea20000002000 */
[C---:B0-----:R-:W-:Y:S02]  /*0320*/  FSETP.GT.AND P1, PT, R12.reuse, 8.50705917302346158658e+37, PT ;  /* 0x7e8000000c00780b */ /* 0x041fe40003f24000 */
[----:B------:R-:W-:Y:S02]  /*0330*/  FSETP.GEU.AND P3, PT, R12, 1.175494350822287508e-38, PT ;  /* 0x008000000c00780b */ /* 0x000fe40003f6e000 */
[C---:B--2---:R-:W-:Y:S02]  /*0340*/  FSETP.GT.AND P2, PT, R13.reuse, 8.50705917302346158658e+37, PT ;  /* 0x7e8000000d00780b */ /* 0x044fe40003f44000 */
[----:B------:R-:W-:-:S07]  /*0350*/  FSETP.GEU.AND P4, PT, R13, 1.175494350822287508e-38, PT ;  /* 0x008000000d00780b */ /* 0x000fce0003f8e000 */
[----:B------:R-:W-:-:S04]  /*0360*/  @P1 FMUL R12, R12, 0.25 ;  /* 0x3e8000000c0c1820 */ /* 0x000fc80000400000 */
[----:B------:R-:W-:Y:S01]  /*0370*/  @!P3 FMUL R12, R12, 16777216 ;  /* 0x4b8000000c0cb820 */ /* 0x000fe20000400000 */
[----:B------:R-:W-:Y:S01]  /*0380*/  @P2 FMUL R13, R13, 0.25 ;  /* 0x3e8000000d0d2820 */ /* 0x000fe20000400000 */
[----:B------:R-:W-:-:S04]  /*0390*/  MOV R4, 0x3e800000 ;  /* 0x3e80000000047802 */ /* 0x000fc80000000f00 */
[----:B------:R-:W0:Y:S01]  /*03a0*/  MUFU.RCP R12, R12 ;  /* 0x0000000c000c7308 */ /* 0x000e220000001000 */
[----:B------:R-:W-:Y:S01]  /*03b0*/  @!P4 FMUL R13, R13, 16777216 ;  /* 0x4b8000000d0dc820 */ /* 0x000fe20000400000 */
[----:B-1----:R-:W-:-:S06]  /*03c0*/  FSEL R9, R4, 1, P1 ;  /* 0x3f80000004097808 */ /* 0x002fcc0000800000 */
[----:B------:R-:W1:Y:S01]  /*03d0*/  MUFU.RCP R13, R13 ;  /* 0x0000000d000d7308 */ /* 0x000e620000001000 */
[----:B------:R-:W-:Y:S01]  /*03e0*/  FSEL R4, R4, 1, P2 ;  /* 0x3f80000004047808 */ /* 0x000fe20001000000 */
[----:B------:R-:W-:Y:S01]  /*03f0*/  @!P3 FMUL R9, R9, 16777216 ;  /* 0x4b8000000909b820 */ /* 0x000fe20000400000 */
[----:B-----5:R-:W-:Y:S01]  /*0400*/  FADD R7, R16, R7 ;  /* 0x0000000710077221 */ /* 0x020fe20000000000 */
[----:B----4-:R-:W-:Y:S02]  /*0410*/  FADD R6, R19, R6 ;  /* 0x0000000613067221 */ /* 0x010fe40000000000 */
[----:B------:R-:W-:Y:S01]  /*0420*/  @!P4 FMUL R4, R4, 16777216 ;  /* 0x4b8000000404c820 */ /* 0x000fe20000400000 */
[----:B0-----:R-:W-:Y:S02]  /*0430*/  FMUL R0, R12, R9 ;  /* 0x000000090c007220 */ /* 0x001fe40000400000 */
[----:B------:R-:W0:Y:S01]  /*0440*/  LDC.64 R8, c[0x0][0x240] ;  /* 0x00009000ff087b82 */ /* 0x000e220000000a00 */
[----:B------:R-:W-:Y:S01]  /*0450*/  FADD R11, R7, -R18 ;  /* 0x80000012070b7221 */ /* 0x000fe20000000000 */
[----:B------:R-:W-:Y:S01]  /*0460*/  FADD R21, R6, -R21 ;  /* 0x8000001506157221 */ /* 0x000fe20000000000 */
[----:B-1----:R-:W-:-:S03]  /*0470*/  FMUL R4, R13, R4 ;  /* 0x000000040d047220 */ /* 0x002fc60000400000 */
[----:B------:R-:W-:Y:S01]  /*0480*/  FMUL R21, R0, R21 ;  /* 0x0000001500157220 */ /* 0x000fe20000400000 */
[----:B------:R-:W-:-:S03]  /*0490*/  FMUL R11, R4, R11 ;  /* 0x0000000b040b7220 */ /* 0x000fc60000400000 */
[----:B---3--:R-:W-:Y:S01]  /*04a0*/  FFMA R20, R21, R23, R20 ;  /* 0x0000001715147223 */ /* 0x008fe20000000014 */
[----:B------:R-:W-:Y:S01]  /*04b0*/  FFMA R11, R11, R25, R22 ;  /* 0x000000190b0b7223 */ /* 0x000fe20000000016 */
[----:B------:R-:W-:-:S03]  /*04c0*/  IMAD R0, R17, -0xe10, R5 ;  /* 0xfffff1f011007824 */ /* 0x000fc600078e0205 */
[C---:B------:R-:W-:Y:S02]  /*04d0*/  FSETP.GEU.AND P2, PT, R20.reuse, RZ, PT ;  /* 0x000000ff1400720b */ /* 0x040fe40003f4e000 */
[----:B------:R-:W-:Y:S01]  /*04e0*/  FSETP.GEU.AND P1, PT, R11, RZ, PT ;  /* 0x000000ff0b00720b */ /* 0x000fe20003f2e000 */
[----:B------:R-:W-:Y:S01]  /*04f0*/  IMAD R0, R17, 0xe80, R0 ;  /* 0x00000e8011007824 */ /* 0x000fe200078e0200 */
[----:B------:R-:W-:Y:S02]  /*0500*/  FSEL R20, R20, RZ, P2 ;  /* 0x000000ff14147208 */ /* 0x000fe40001000000 */
[----:B------:R-:W-:Y:S01]  /*0510*/  FSEL R21, R11, RZ, P1 ;  /* 0x000000ff0b157208 */ /* 0x000fe20000800000 */
[----:B0-----:R-:W-:Y:S01]  /*0520*/  IMAD.WIDE R8, R5, 0x4, R8 ;  /* 0x0000000405087825 */ /* 0x001fe200078e0208 */
[----:B------:R-:W-:Y:S02]  /*0530*/  FSETP.GTU.AND P3, PT, R20, RZ, PT ;  /* 0x000000ff1400720b */ /* 0x000fe40003f6c000 */
[----:B------:R-:W-:-:S02]  /*0540*/  FSETP.GTU.AND P2, PT, R21, RZ, PT ;  /* 0x000000ff1500720b */ /* 0x000fc40003f4c000 */
[----:B------:R-:W-:Y:S01]  /*0550*/  IADD3 R4, P1, R0, UR6, RZ ;  /* 0x0000000600047c10 */ /* 0x000fe2000ff3e0ff */
[----:B------:R0:W-:Y:S01]  /*0560*/  @!P0 STG.E.64 desc[UR4][R2.64], R6 ;  /* 0x0000000602008986 */ /* 0x0001e2000c101b04 */
[----:B------:R-:W-:Y:S02]  /*0570*/  SEL R11, RZ, 0x100, P2 ;  /* 0x00000100ff0b7807 */ /* 0x000fe40001000000 */
[----:B------:R-:W-:Y:S01]  /*0580*/  SEL R10, RZ, 0x1, P3 ;  /* 0x00000001ff0a7807 */ /* 0x000fe20001800000 */
[----:B------:R0:W-:Y:S01]  /*0590*/  @!P0 STG.E.64 desc[UR4][R8.64], R20 ;  /* 0x0000001408008986 */ /* 0x0001e2000c101b04 */
[----:B------:R-:W-:Y:S02]  /*05a0*/  LEA.HI.X.SX32 R5, R0, UR7, 0x1, P1 ;  /* 0x0000000700057c11 */ /* 0x000fe400088f0eff */
[----:B------:R-:W-:Y:S01]  /*05b0*/  IADD3 R11, R10, R11, RZ ;  /* 0x0000000b0a0b7210 */ /* 0x000fe20007ffe0ff */
[----:B0-----:R-:W-:Y:S06]  /*05c0*/  @P0 EXIT ;  /* 0x000000000000094d */ /* 0x001fec0003800000 */
[----:B------:R-:W-:Y:S01]  /*05d0*/  STG.E.U16 desc[UR4][R4.64], R11 ;  /* 0x0000000b04007986 */ /* 0x000fe2000c101504 */
[----:B------:R-:W-:Y:S05]  /*05e0*/  EXIT ;  /* 0x000000000000794d */ /* 0x000fea0003800000 */
.L_x_0:
[----:B------:R-:W-:-:S00]  /*05f0*/  BRA `(.L_x_0) ;  /* 0xfffffffc00fc7947 */ /* 0x000fc0000383ffff */
[----:B------:R-:W-:-:S00]  /*0600*/  NOP ;  /* 0x0000000000007918 */ /* 0x000fc00000000000 */
[----:B------:R-:W-:-:S00]  /*0610*/  NOP ;  /* 0x0000000000007918 */ /* 0x000fc00000000000 */
[----:B------:R-:W-:-:S00]  /*0620*/  NOP ;  /* 0x0000000000007918 */ /* 0x000fc00000000000 */
[----:B------:R-:W-:-:S00]  /*0630*/  NOP ;  /* 0x0000000000007918 */ /* 0x000fc00000000000 */
[----:B------:R-:W-:-:S00]  /*0640*/  NOP ;  /* 0x0000000000007918 */ /* 0x000fc00000000000 */
[----:B------:R-:W-:-:S00]  /*0650*/  NOP ;  /* 0x0000000000007918 */ /* 0x000fc00000000000 */
[----:B------:R-:W-:-:S00]  /*0660*/  NOP ;  /* 0x0000000000007918 */ /* 0x000fc00000000000 */
[----:B------:R-:W-:-:S00]  /*0670*/  NOP ;  /* 0x0000000000007918 */ /* 0x000fc00000000000 */
.L_x_1:


//--------------------- .nv.global.init           --------------------------
	.section	.nv.global.init,"aw",@progbits
.nv.global.init:
	.type		_$_str,@object
	.size		_$_str,(_$_str_$_2 - _$_str)
_$_str:
        /*0000*/ 	.byte	0x5f, 0x5f, 0x43, 0x55, 0x44, 0x41, 0x5f, 0x46, 0x54, 0x5a, 0x00
	.type		_$_str_$_2,@object
	.size		_$_str_$_2,(.L_1 - _$_str_$_2)
_$_str_$_2:
        /*000b*/ 	.byte	0x5f, 0x5f, 0x43, 0x55, 0x44, 0x41, 0x5f, 0x50, 0x52, 0x45, 0x43, 0x5f, 0x53, 0x51, 0x52, 0x54
        /*001b*/ 	.byte	0x00
.L_1:


//--------------------- .nv.constant0.triton_poi_fused__native_batch_norm_legit_no_training_convolution_relu_threshold_backward_1 --------------------------
	.section	.nv.constant0.triton_poi_fused__native_batch_norm_legit_no_training_convolution_relu_threshold_backward_1,"a",@progbits
	.sectionflags	@""
	.align	4
.nv.constant0.triton_poi_fused__native_batch_norm_legit_no_training_convolution_relu_threshold_backward_1:
	.zero		596
